//
// Generated by NVIDIA NVVM Compiler
//
// Compiler Build ID: CL-36424714
// Cuda compilation tools, release 13.0, V13.0.88
// Based on NVVM 20.0.0
//

.version 9.0
.target sm_100
.address_size 64

	// .globl	_Z11invert_CUDAPhi

.visible .entry _Z11invert_CUDAPhi(
	.param .u64 .ptr .align 1 _Z11invert_CUDAPhi_param_0,
	.param .u32 _Z11invert_CUDAPhi_param_1
)
{
	.reg .pred 	%p<10>;
	.reg .b16 	%rs<59>;
	.reg .b32 	%r<37>;
	.reg .b64 	%rd<12>;

	ld.param.u64 	%rd3, [_Z11invert_CUDAPhi_param_0];
	ld.param.u32 	%r22, [_Z11invert_CUDAPhi_param_1];
	cvta.to.global.u64 	%rd1, %rd3;
	mov.u32 	%r23, %ctaid.x;
	mov.u32 	%r24, %ctaid.y;
	mov.u32 	%r25, %nctaid.x;
	mad.lo.s32 	%r26, %r24, %r25, %r23;
	mul.lo.s32 	%r1, %r22, %r26;
	setp.lt.s32 	%p1, %r22, 1;
	@%p1 bra 	$L__BB0_13;
	and.b32  	%r2, %r22, 15;
	setp.lt.u32 	%p2, %r22, 16;
	mov.b32 	%r33, 0;
	@%p2 bra 	$L__BB0_4;
	and.b32  	%r33, %r22, 2147483632;
	neg.s32 	%r31, %r33;
	add.s64 	%rd2, %rd1, 7;
	mov.u32 	%r30, %r1;
$L__BB0_3:
	.pragma "nounroll";
	cvt.s64.s32 	%rd4, %r30;
	add.s64 	%rd5, %rd2, %rd4;
	ld.global.u8 	%rs1, [%rd5+-7];
	not.b16 	%rs2, %rs1;
	st.global.u8 	[%rd5+-7], %rs2;
	ld.global.u8 	%rs3, [%rd5+-6];
	not.b16 	%rs4, %rs3;
	st.global.u8 	[%rd5+-6], %rs4;
	ld.global.u8 	%rs5, [%rd5+-5];
	not.b16 	%rs6, %rs5;
	st.global.u8 	[%rd5+-5], %rs6;
	ld.global.u8 	%rs7, [%rd5+-4];
	not.b16 	%rs8, %rs7;
	st.global.u8 	[%rd5+-4], %rs8;
	ld.global.u8 	%rs9, [%rd5+-3];
	not.b16 	%rs10, %rs9;
	st.global.u8 	[%rd5+-3], %rs10;
	ld.global.u8 	%rs11, [%rd5+-2];
	not.b16 	%rs12, %rs11;
	st.global.u8 	[%rd5+-2], %rs12;
	ld.global.u8 	%rs13, [%rd5+-1];
	not.b16 	%rs14, %rs13;
	st.global.u8 	[%rd5+-1], %rs14;
	ld.global.u8 	%rs15, [%rd5];
	not.b16 	%rs16, %rs15;
	st.global.u8 	[%rd5], %rs16;
	ld.global.u8 	%rs17, [%rd5+1];
	not.b16 	%rs18, %rs17;
	st.global.u8 	[%rd5+1], %rs18;
	ld.global.u8 	%rs19, [%rd5+2];
	not.b16 	%rs20, %rs19;
	st.global.u8 	[%rd5+2], %rs20;
	ld.global.u8 	%rs21, [%rd5+3];
	not.b16 	%rs22, %rs21;
	st.global.u8 	[%rd5+3], %rs22;
	ld.global.u8 	%rs23, [%rd5+4];
	not.b16 	%rs24, %rs23;
	st.global.u8 	[%rd5+4], %rs24;
	ld.global.u8 	%rs25, [%rd5+5];
	not.b16 	%rs26, %rs25;
	st.global.u8 	[%rd5+5], %rs26;
	ld.global.u8 	%rs27, [%rd5+6];
	not.b16 	%rs28, %rs27;
	st.global.u8 	[%rd5+6], %rs28;
	ld.global.u8 	%rs29, [%rd5+7];
	not.b16 	%rs30, %rs29;
	st.global.u8 	[%rd5+7], %rs30;
	ld.global.u8 	%rs31, [%rd5+8];
	not.b16 	%rs32, %rs31;
	st.global.u8 	[%rd5+8], %rs32;
	add.s32 	%r31, %r31, 16;
	add.s32 	%r30, %r30, 16;
	setp.ne.s32 	%p3, %r31, 0;
	@%p3 bra 	$L__BB0_3;
$L__BB0_4:
	setp.eq.s32 	%p4, %r2, 0;
	@%p4 bra 	$L__BB0_13;
	and.b32  	%r10, %r22, 7;
	setp.lt.u32 	%p5, %r2, 8;
	@%p5 bra 	$L__BB0_7;
	add.s32 	%r28, %r33, %r1;
	cvt.s64.s32 	%rd6, %r28;
	add.s64 	%rd7, %rd1, %rd6;
	ld.global.u8 	%rs33, [%rd7];
	not.b16 	%rs34, %rs33;
	st.global.u8 	[%rd7], %rs34;
	ld.global.u8 	%rs35, [%rd7+1];
	not.b16 	%rs36, %rs35;
	st.global.u8 	[%rd7+1], %rs36;
	ld.global.u8 	%rs37, [%rd7+2];
	not.b16 	%rs38, %rs37;
	st.global.u8 	[%rd7+2], %rs38;
	ld.global.u8 	%rs39, [%rd7+3];
	not.b16 	%rs40, %rs39;
	st.global.u8 	[%rd7+3], %rs40;
	ld.global.u8 	%rs41, [%rd7+4];
	not.b16 	%rs42, %rs41;
	st.global.u8 	[%rd7+4], %rs42;
	ld.global.u8 	%rs43, [%rd7+5];
	not.b16 	%rs44, %rs43;
	st.global.u8 	[%rd7+5], %rs44;
	ld.global.u8 	%rs45, [%rd7+6];
	not.b16 	%rs46, %rs45;
	st.global.u8 	[%rd7+6], %rs46;
	ld.global.u8 	%rs47, [%rd7+7];
	not.b16 	%rs48, %rs47;
	st.global.u8 	[%rd7+7], %rs48;
	add.s32 	%r33, %r33, 8;
$L__BB0_7:
	setp.eq.s32 	%p6, %r10, 0;
	@%p6 bra 	$L__BB0_13;
	and.b32  	%r13, %r22, 3;
	setp.lt.u32 	%p7, %r10, 4;
	@%p7 bra 	$L__BB0_10;
	add.s32 	%r29, %r33, %r1;
	cvt.s64.s32 	%rd8, %r29;
	add.s64 	%rd9, %rd1, %rd8;
	ld.global.u8 	%rs49, [%rd9];
	not.b16 	%rs50, %rs49;
	st.global.u8 	[%rd9], %rs50;
	ld.global.u8 	%rs51, [%rd9+1];
	not.b16 	%rs52, %rs51;
	st.global.u8 	[%rd9+1], %rs52;
	ld.global.u8 	%rs53, [%rd9+2];
	not.b16 	%rs54, %rs53;
	st.global.u8 	[%rd9+2], %rs54;
	ld.global.u8 	%rs55, [%rd9+3];
	not.b16 	%rs56, %rs55;
	st.global.u8 	[%rd9+3], %rs56;
	add.s32 	%r33, %r33, 4;
$L__BB0_10:
	setp.eq.s32 	%p8, %r13, 0;
	@%p8 bra 	$L__BB0_13;
	add.s32 	%r36, %r33, %r1;
	neg.s32 	%r35, %r13;
$L__BB0_12:
	.pragma "nounroll";
	cvt.s64.s32 	%rd10, %r36;
	add.s64 	%rd11, %rd1, %rd10;
	ld.global.u8 	%rs57, [%rd11];
	not.b16 	%rs58, %rs57;
	st.global.u8 	[%rd11], %rs58;
	add.s32 	%r36, %r36, 1;
	add.s32 	%r35, %r35, 1;
	setp.ne.s32 	%p9, %r35, 0;
	@%p9 bra 	$L__BB0_12;
$L__BB0_13:
	ret;

}


// ===== COMPILED SASS (sm_100) =====

	.target	sm_100

	.elftype	@"ET_EXEC"


//--------------------- .note.nv.tkinfo           --------------------------
	.section	.note.nv.tkinfo,"",@"SHT_NOTE"
	.sectionflags	@"SHF_NOTE_NV_TKINFO"
	.tkinfo
        /*0018*/ 	.word	0x00000002
        /*0030*/ 	.string	""
        /*0030*/ 	.string	"ptxas"
        /*0030*/ 	.string	"Cuda compilation tools, release 13.0, V13.0.88"
        /*0030*/ 	.string	"Build cuda_13.0.r13.0/compiler.36424714_0"
        /*0030*/ 	.string	"-arch sm_100 -m 64 "



//--------------------- .note.nv.cuinfo           --------------------------
	.section	.note.nv.cuinfo,"",@"SHT_NOTE"
	.sectionflags	@"SHF_NOTE_NV_CUINFO"
        /*0018*/ 	.short	0x0002
        /*001a*/ 	.short	0x0064
        /*001c*/ 	.short	0x0082
	.zero		2


//--------------------- .nv.info                  --------------------------
	.section	.nv.info,"",@"SHT_CUDA_INFO"
	.align	4


	//----- nvinfo : EIATTR_REGCOUNT
	.align		4
        /*0000*/ 	.byte	0x04, 0x2f
        /*0002*/ 	.short	(.L_1 - .L_0)
	.align		4
.L_0:
        /*0004*/ 	.word	index@(_Z11invert_CUDAPhi)
        /*0008*/ 	.word	0x0000001c


	//----- nvinfo : EIATTR_FRAME_SIZE
	.align		4
.L_1:
        /*000c*/ 	.byte	0x04, 0x11
        /*000e*/ 	.short	(.L_3 - .L_2)
	.align		4
.L_2:
        /*0010*/ 	.word	index@(_Z11invert_CUDAPhi)
        /*0014*/ 	.word	0x00000000


	//----- nvinfo : EIATTR_MIN_STACK_SIZE
	.align		4
.L_3:
        /*0018*/ 	.byte	0x04, 0x12
        /*001a*/ 	.short	(.L_5 - .L_4)
	.align		4
.L_4:
        /*001c*/ 	.word	index@(_Z11invert_CUDAPhi)
        /*0020*/ 	.word	0x00000000
.L_5:


//--------------------- .nv.compat                --------------------------
	.section	.nv.compat,"",@"SHT_CUDA_COMPAT_INFO"
	.align	4
        /*0000*/ 	.byte	0x02, 0x09, 0x00, 0x00, 0x02, 0x02, 0x01, 0x00, 0x02, 0x05, 0x05, 0x00, 0x03, 0x07, 0x01, 0x01
        /*0010*/ 	.byte	0x02, 0x03, 0x00, 0x00, 0x02, 0x06, 0x01, 0x00, 0x04, 0x0b, 0x08, 0x00, 0x09, 0x00, 0x00, 0x00
        /*0020*/ 	.byte	0x00, 0x00, 0x00, 0x00


//--------------------- .nv.info._Z11invert_CUDAPhi --------------------------
	.section	.nv.info._Z11invert_CUDAPhi,"",@"SHT_CUDA_INFO"
	.sectionflags	@""
	.align	4


	//----- nvinfo : EIATTR_CUDA_API_VERSION
	.align		4
        /*0000*/ 	.byte	0x04, 0x37
        /*0002*/ 	.short	(.L_7 - .L_6)
.L_6:
        /*0004*/ 	.word	0x00000082


	//----- nvinfo : EIATTR_KPARAM_INFO
	.align		4
.L_7:
        /*0008*/ 	.byte	0x04, 0x17
        /*000a*/ 	.short	(.L_9 - .L_8)
.L_8:
        /*000c*/ 	.word	0x00000000
        /*0010*/ 	.short	0x0001
        /*0012*/ 	.short	0x0008
        /*0014*/ 	.byte	0x00, 0xf0, 0x11, 0x00


	//----- nvinfo : EIATTR_KPARAM_INFO
	.align		4
.L_9:
        /*0018*/ 	.byte	0x04, 0x17
        /*001a*/ 	.short	(.L_11 - .L_10)
.L_10:
        /*001c*/ 	.word	0x00000000
        /*0020*/ 	.short	0x0000
        /*0022*/ 	.short	0x0000
        /*0024*/ 	.byte	0x00, 0xf5, 0x21, 0x00


	//----- nvinfo : EIATTR_SPARSE_MMA_MASK
	.align		4
.L_11:
        /*0028*/ 	.byte	0x03, 0x50
        /*002a*/ 	.short	0x0000


	//----- nvinfo : EIATTR_MAXREG_COUNT
	.align		4
        /*002c*/ 	.byte	0x03, 0x1b
        /*002e*/ 	.short	0x00ff


	//----- nvinfo : EIATTR_MERCURY_ISA_VERSION
	.align		4
        /*0030*/ 	.byte	0x03, 0x5f
        /*0032*/ 	.short	0x0101


	//----- nvinfo : EIATTR_VRC_CTA_INIT_COUNT
	.align		4
        /*0034*/ 	.byte	0x02, 0x4a
	.zero		1
	.zero		1


	//----- nvinfo : EIATTR_EXIT_INSTR_OFFSETS
	.align		4
        /*0038*/ 	.byte	0x04, 0x1c
        /*003a*/ 	.short	(.L_13 - .L_12)


	//   ....[0]....
.L_12:
        /*003c*/ 	.word	0x00000060


	//   ....[1]....
        /*0040*/ 	.word	0x000004a0


	//   ....[2]....
        /*0044*/ 	.word	0x000006c0


	//   ....[3]....
        /*0048*/ 	.word	0x00000820


	//   ....[4]....
        /*004c*/ 	.word	0x000008f0


	//----- nvinfo : EIATTR_CBANK_PARAM_SIZE
	.align		4
.L_13:
        /*0050*/ 	.byte	0x03, 0x19
        /*0052*/ 	.short	0x000c


	//----- nvinfo : EIATTR_PARAM_CBANK
	.align		4
        /*0054*/ 	.byte	0x04, 0x0a
        /*0056*/ 	.short	(.L_15 - .L_14)
	.align		4
.L_14:
        /*0058*/ 	.word	index@(.nv.constant0._Z11invert_CUDAPhi)
        /*005c*/ 	.short	0x0380
        /*005e*/ 	.short	0x000c


	//----- nvinfo : EIATTR_SW_WAR
	.align		4
.L_15:
        /*0060*/ 	.byte	0x04, 0x36
        /*0062*/ 	.short	(.L_17 - .L_16)
.L_16:
        /*0064*/ 	.word	0x00000008
.L_17:


//--------------------- .nv.callgraph             --------------------------
	.section	.nv.callgraph,"",@"SHT_CUDA_CALLGRAPH"
	.align	4
	.sectionentsize	8
	.align		4
        /*0000*/ 	.word	0x00000000
	.align		4
        /*0004*/ 	.word	0xffffffff
	.align		4
        /*0008*/ 	.word	0x00000000
	.align		4
        /*000c*/ 	.word	0xfffffffe
	.align		4
        /*0010*/ 	.word	0x00000000
	.align		4
        /*0014*/ 	.word	0xfffffffd
	.align		4
        /*0018*/ 	.word	0x00000000
	.align		4
        /*001c*/ 	.word	0xfffffffc


//--------------------- .text._Z11invert_CUDAPhi  --------------------------
	.section	.text._Z11invert_CUDAPhi,"ax",@progbits
	.align	128
        .global         _Z11invert_CUDAPhi
        .type           _Z11invert_CUDAPhi,@function
        .size           _Z11invert_CUDAPhi,(.L_x_6 - _Z11invert_CUDAPhi)
        .other          _Z11invert_CUDAPhi,@"STO_CUDA_ENTRY STV_DEFAULT"
_Z11invert_CUDAPhi:
.text._Z11invert_CUDAPhi:
[----:B------:R-:W-:Y:S08]  /*0000*/  LDC R1, c[0x0][0x37c] ;  /* 0x0000df00ff017b82 */ /* 0x000ff00000000800 */
[----:B------:R-:W0:Y:S01]  /*0010*/  LDC R4, c[0x0][0x388] ;  /* 0x0000e200ff047b82 */ /* 0x000e220000000800 */
[----:B------:R-:W1:Y:S07]  /*0020*/  LDCU UR6, c[0x0][0x370] ;  /* 0x00006e00ff0677ac */ /* 0x000e6e0008000800 */
[----:B------:R-:W2:Y:S08]  /*0030*/  S2UR UR4, SR_CTAID.X ;  /* 0x00000000000479c3 */ /* 0x000eb00000002500 */
[----:B------:R-:W3:Y:S01]  /*0040*/  S2UR UR5, SR_CTAID.Y ;  /* 0x00000000000579c3 */ /* 0x000ee20000002600 */
[----:B0-----:R-:W-:-:S13]  /*0050*/  ISETP.GE.AND P0, PT, R4, 0x1, PT ;  /* 0x000000010400780c */ /* 0x001fda0003f06270 */
[----:B-123--:R-:W-:Y:S05]  /*0060*/  @!P0 EXIT ;  /* 0x000000000000894d */ /* 0x00efea0003800000 */
[C---:B------:R-:W-:Y:S01]  /*0070*/  ISETP.GE.U32.AND P1, PT, R4.reuse, 0x10, PT ;  /* 0x000000100400780c */ /* 0x040fe20003f26070 */
[----:B------:R-:W-:Y:S01]  /*0080*/  UIMAD UR4, UR5, UR6, UR4 ;  /* 0x00000006050472a4 */ /* 0x000fe2000f8e0204 */
[----:B------:R-:W-:Y:S01]  /*0090*/  LOP3.LUT R20, R4, 0xf, RZ, 0xc0, !PT ;  /* 0x0000000f04147812 */ /* 0x000fe200078ec0ff */
[----:B------:R-:W0:Y:S01]  /*00a0*/  LDCU.64 UR6, c[0x0][0x358] ;  /* 0x00006b00ff0677ac */ /* 0x000e220008000a00 */
[----:B------:R-:W-:Y:S02]  /*00b0*/  IMAD.MOV.U32 R5, RZ, RZ, RZ ;  /* 0x000000ffff057224 */ /* 0x000fe400078e00ff */
[----:B------:R-:W-:Y:S01]  /*00c0*/  ISETP.NE.AND P0, PT, R20, RZ, PT ;  /* 0x000000ff1400720c */ /* 0x000fe20003f05270 */
[----:B------:R-:W-:-:S06]  /*00d0*/  IMAD R0, R4, UR4, RZ ;  /* 0x0000000404007c24 */ /* 0x000fcc000f8e02ff */
[----:B------:R-:W-:Y:S06]  /*00e0*/  @!P1 BRA `(.L_x_0) ;  /* 0x0000000000ec9947 */ /* 0x000fec0003800000 */
[----:B------:R-:W-:Y:S01]  /*00f0*/  LOP3.LUT R5, R4, 0x7ffffff0, RZ, 0xc0, !PT ;  /* 0x7ffffff004057812 */ /* 0x000fe200078ec0ff */
[----:B------:R-:W-:-:S04]  /*0100*/  IMAD.MOV.U32 R7, RZ, RZ, R0 ;  /* 0x000000ffff077224 */ /* 0x000fc800078e0000 */
[----:B------:R-:W-:-:S07]  /*0110*/  IMAD.MOV R6, RZ, RZ, -R5 ;  /* 0x000000ffff067224 */ /* 0x000fce00078e0a05 */
.L_x_1:
[----:B-1----:R-:W1:Y:S01]  /*0120*/  LDC.64 R2, c[0x0][0x380] ;  /* 0x0000e000ff027b82 */ /* 0x002e620000000a00 */
[----:B------:R-:W-:Y:S02]  /*0130*/  SHF.R.S32.HI R8, RZ, 0x1f, R7 ;  /* 0x0000001fff087819 */ /* 0x000fe40000011407 */
[----:B-1----:R-:W-:-:S04]  /*0140*/  IADD3 R2, P1, P2, R7, 0x7, R2 ;  /* 0x0000000707027810 */ /* 0x002fc80007a3e002 */
[----:B------:R-:W-:-:S05]  /*0150*/  IADD3.X R3, PT, PT, R8, R3, RZ, P1, P2 ;  /* 0x0000000308037210 */ /* 0x000fca0000fe44ff */
[----:B0-----:R-:W2:Y:S04]  /*0160*/  LDG.E.U8 R8, desc[UR6][R2.64+-0x7] ;  /* 0xfffff90602087981 */ /* 0x001ea8000c1e1100 */
[----:B------:R-:W3:Y:S04]  /*0170*/  LDG.E.U8 R10, desc[UR6][R2.64+-0x6] ;  /* 0xfffffa06020a7981 */ /* 0x000ee8000c1e1100 */
[----:B------:R-:W4:Y:S04]  /*0180*/  LDG.E.U8 R12, desc[UR6][R2.64+-0x5] ;  /* 0xfffffb06020c7981 */ /* 0x000f28000c1e1100 */
[----:B------:R-:W5:Y:S04]  /*0190*/  LDG.E.U8 R14, desc[UR6][R2.64+-0x4] ;  /* 0xfffffc06020e7981 */ /* 0x000f68000c1e1100 */
[----:B------:R-:W5:Y:S04]  /*01a0*/  LDG.E.U8 R16, desc[UR6][R2.64+-0x3] ;  /* 0xfffffd0602107981 */ /* 0x000f68000c1e1100 */
[----:B------:R-:W5:Y:S01]  /*01b0*/  LDG.E.U8 R18, desc[UR6][R2.64+-0x2] ;  /* 0xfffffe0602127981 */ /* 0x000f62000c1e1100 */
[----:B--2---:R-:W-:-:S02]  /*01c0*/  LOP3.LUT R9, RZ, R8, RZ, 0x33, !PT ;  /* 0x00000008ff097212 */ /* 0x004fc400078e33ff */
[----:B---3--:R-:W-:-:S03]  /*01d0*/  LOP3.LUT R11, RZ, R10, RZ, 0x33, !PT ;  /* 0x0000000aff0b7212 */ /* 0x008fc600078e33ff */
[----:B------:R0:W-:Y:S01]  /*01e0*/  STG.E.U8 desc[UR6][R2.64+-0x7], R9 ;  /* 0xfffff90902007986 */ /* 0x0001e2000c101106 */
[----:B----4-:R-:W-:-:S03]  /*01f0*/  LOP3.LUT R13, RZ, R12, RZ, 0x33, !PT ;  /* 0x0000000cff0d7212 */ /* 0x010fc600078e33ff */
[----:B------:R1:W-:Y:S01]  /*0200*/  STG.E.U8 desc[UR6][R2.64+-0x6], R11 ;  /* 0xfffffa0b02007986 */ /* 0x0003e2000c101106 */
[----:B-----5:R-:W-:-:S03]  /*0210*/  LOP3.LUT R15, RZ, R14, RZ, 0x33, !PT ;  /* 0x0000000eff0f7212 */ /* 0x020fc600078e33ff */
[----:B------:R-:W-:Y:S01]  /*0220*/  STG.E.U8 desc[UR6][R2.64+-0x5], R13 ;  /* 0xfffffb0d02007986 */ /* 0x000fe2000c101106 */
[----:B------:R-:W-:-:S03]  /*0230*/  LOP3.LUT R17, RZ, R16, RZ, 0x33, !PT ;  /* 0x00000010ff117212 */ /* 0x000fc600078e33ff */
[----:B------:R-:W-:Y:S01]  /*0240*/  STG.E.U8 desc[UR6][R2.64+-0x4], R15 ;  /* 0xfffffc0f02007986 */ /* 0x000fe2000c101106 */
[----:B------:R-:W-:-:S03]  /*0250*/  LOP3.LUT R19, RZ, R18, RZ, 0x33, !PT ;  /* 0x00000012ff137212 */ /* 0x000fc600078e33ff */
[----:B------:R-:W-:Y:S04]  /*0260*/  STG.E.U8 desc[UR6][R2.64+-0x3], R17 ;  /* 0xfffffd1102007986 */ /* 0x000fe8000c101106 */
[----:B------:R-:W-:Y:S04]  /*0270*/  STG.E.U8 desc[UR6][R2.64+-0x2], R19 ;  /* 0xfffffe1302007986 */ /* 0x000fe8000c101106 */
[----:B------:R-:W0:Y:S01]  /*0280*/  LDG.E.U8 R8, desc[UR6][R2.64+-0x1] ;  /* 0xffffff0602087981 */ /* 0x000e22000c1e1100 */
[----:B------:R-:W-:Y:S01]  /*0290*/  VIADD R6, R6, 0x10 ;  /* 0x0000001006067836 */ /* 0x000fe20000000000 */
[----:B0-----:R-:W-:-:S05]  /*02a0*/  LOP3.LUT R9, RZ, R8, RZ, 0x33, !PT ;  /* 0x00000008ff097212 */ /* 0x001fca00078e33ff */
[----:B------:R0:W-:Y:S04]  /*02b0*/  STG.E.U8 desc[UR6][R2.64+-0x1], R9 ;  /* 0xffffff0902007986 */ /* 0x0001e8000c101106 */
[----:B------:R-:W1:Y:S04]  /*02c0*/  LDG.E.U8 R8, desc[UR6][R2.64] ;  /* 0x0000000602087981 */ /* 0x000e68000c1e1100 */
[----:B------:R-:W0:Y:S04]  /*02d0*/  LDG.E.U8 R10, desc[UR6][R2.64+0x1] ;  /* 0x00000106020a7981 */ /* 0x000e28000c1e1100 */
[----:B------:R-:W2:Y:S04]  /*02e0*/  LDG.E.U8 R12, desc[UR6][R2.64+0x2] ;  /* 0x00000206020c7981 */ /* 0x000ea8000c1e1100 */
[----:B------:R-:W3:Y:S04]  /*02f0*/  LDG.E.U8 R14, desc[UR6][R2.64+0x3] ;  /* 0x00000306020e7981 */ /* 0x000ee8000c1e1100 */
[----:B------:R-:W4:Y:S04]  /*0300*/  LDG.E.U8 R16, desc[UR6][R2.64+0x4] ;  /* 0x0000040602107981 */ /* 0x000f28000c1e1100 */
[----:B------:R-:W5:Y:S04]  /*0310*/  LDG.E.U8 R18, desc[UR6][R2.64+0x5] ;  /* 0x0000050602127981 */ /* 0x000f68000c1e1100 */
[----:B------:R-:W5:Y:S04]  /*0320*/  LDG.E.U8 R21, desc[UR6][R2.64+0x6] ;  /* 0x0000060602157981 */ /* 0x000f68000c1e1100 */
[----:B------:R-:W5:Y:S04]  /*0330*/  LDG.E.U8 R22, desc[UR6][R2.64+0x7] ;  /* 0x0000070602167981 */ /* 0x000f68000c1e1100 */
[----:B------:R-:W5:Y:S01]  /*0340*/  LDG.E.U8 R24, desc[UR6][R2.64+0x8] ;  /* 0x0000080602187981 */ /* 0x000f62000c1e1100 */
[----:B------:R-:W-:Y:S01]  /*0350*/  ISETP.NE.AND P1, PT, R6, RZ, PT ;  /* 0x000000ff0600720c */ /* 0x000fe20003f25270 */
[----:B------:R-:W-:Y:S01]  /*0360*/  VIADD R7, R7, 0x10 ;  /* 0x0000001007077836 */ /* 0x000fe20000000000 */
[----:B-1----:R-:W-:-:S02]  /*0370*/  LOP3.LUT R11, RZ, R8, RZ, 0x33, !PT ;  /* 0x00000008ff0b7212 */ /* 0x002fc400078e33ff */
[----:B0-----:R-:W-:-:S03]  /*0380*/  LOP3.LUT R9, RZ, R10, RZ, 0x33, !PT ;  /* 0x0000000aff097212 */ /* 0x001fc600078e33ff */
[----:B------:R1:W-:Y:S01]  /*0390*/  STG.E.U8 desc[UR6][R2.64], R11 ;  /* 0x0000000b02007986 */ /* 0x0003e2000c101106 */
[----:B--2---:R-:W-:-:S03]  /*03a0*/  LOP3.LUT R13, RZ, R12, RZ, 0x33, !PT ;  /* 0x0000000cff0d7212 */ /* 0x004fc600078e33ff */
[----:B------:R1:W-:Y:S01]  /*03b0*/  STG.E.U8 desc[UR6][R2.64+0x1], R9 ;  /* 0x0000010902007986 */ /* 0x0003e2000c101106 */
[----:B---3--:R-:W-:-:S03]  /*03c0*/  LOP3.LUT R15, RZ, R14, RZ, 0x33, !PT ;  /* 0x0000000eff0f7212 */ /* 0x008fc600078e33ff */
[----:B------:R1:W-:Y:S01]  /*03d0*/  STG.E.U8 desc[UR6][R2.64+0x2], R13 ;  /* 0x0000020d02007986 */ /* 0x0003e2000c101106 */
[----:B----4-:R-:W-:-:S03]  /*03e0*/  LOP3.LUT R17, RZ, R16, RZ, 0x33, !PT ;  /* 0x00000010ff117212 */ /* 0x010fc600078e33ff */
[----:B------:R1:W-:Y:S01]  /*03f0*/  STG.E.U8 desc[UR6][R2.64+0x3], R15 ;  /* 0x0000030f02007986 */ /* 0x0003e2000c101106 */
[----:B-----5:R-:W-:-:S03]  /*0400*/  LOP3.LUT R19, RZ, R18, RZ, 0x33, !PT ;  /* 0x00000012ff137212 */ /* 0x020fc600078e33ff */
[----:B------:R1:W-:Y:S01]  /*0410*/  STG.E.U8 desc[UR6][R2.64+0x4], R17 ;  /* 0x0000041102007986 */ /* 0x0003e2000c101106 */
[----:B------:R-:W-:-:S03]  /*0420*/  LOP3.LUT R21, RZ, R21, RZ, 0x33, !PT ;  /* 0x00000015ff157212 */ /* 0x000fc600078e33ff */
[----:B------:R1:W-:Y:S01]  /*0430*/  STG.E.U8 desc[UR6][R2.64+0x5], R19 ;  /* 0x0000051302007986 */ /* 0x0003e2000c101106 */
[----:B------:R-:W-:-:S03]  /*0440*/  LOP3.LUT R23, RZ, R22, RZ, 0x33, !PT ;  /* 0x00000016ff177212 */ /* 0x000fc600078e33ff */
[----:B------:R1:W-:Y:S01]  /*0450*/  STG.E.U8 desc[UR6][R2.64+0x6], R21 ;  /* 0x0000061502007986 */ /* 0x0003e2000c101106 */
[----:B------:R-:W-:-:S03]  /*0460*/  LOP3.LUT R25, RZ, R24, RZ, 0x33, !PT ;  /* 0x00000018ff197212 */ /* 0x000fc600078e33ff */
[----:B------:R1:W-:Y:S04]  /*0470*/  STG.E.U8 desc[UR6][R2.64+0x7], R23 ;  /* 0x0000071702007986 */ /* 0x0003e8000c101106 */
[----:B------:R1:W-:Y:S01]  /*0480*/  STG.E.U8 desc[UR6][R2.64+0x8], R25 ;  /* 0x0000081902007986 */ /* 0x0003e2000c101106 */
[----:B------:R-:W-:Y:S05]  /*0490*/  @P1 BRA `(.L_x_1) ;  /* 0xfffffffc00201947 */ /* 0x000fea000383ffff */
.L_x_0:
[----:B0-----:R-:W-:Y:S05]  /*04a0*/  @!P0 EXIT ;  /* 0x000000000000894d */ /* 0x001fea0003800000 */
[----:B------:R-:W-:Y:S02]  /*04b0*/  ISETP.GE.U32.AND P0, PT, R20, 0x8, PT ;  /* 0x000000081400780c */ /* 0x000fe40003f06070 */
[----:B------:R-:W-:-:S04]  /*04c0*/  LOP3.LUT R22, R4, 0x7, RZ, 0xc0, !PT ;  /* 0x0000000704167812 */ /* 0x000fc800078ec0ff */
[----:B------:R-:W-:-:S07]  /*04d0*/  ISETP.NE.AND P1, PT, R22, RZ, PT ;  /* 0x000000ff1600720c */ /* 0x000fce0003f25270 */
[----:B------:R-:W-:Y:S06]  /*04e0*/  @!P0 BRA `(.L_x_2) ;  /* 0x0000000000748947 */ /* 0x000fec0003800000 */
[----:B------:R-:W0:Y:S01]  /*04f0*/  LDC.64 R6, c[0x0][0x380] ;  /* 0x0000e000ff067b82 */ /* 0x000e220000000a00 */
[----:B-1----:R-:W-:-:S05]  /*0500*/  IMAD.IADD R3, R0, 0x1, R5 ;  /* 0x0000000100037824 */ /* 0x002fca00078e0205 */
[----:B0-----:R-:W-:-:S04]  /*0510*/  IADD3 R2, P0, PT, R3, R6, RZ ;  /* 0x0000000603027210 */ /* 0x001fc80007f1e0ff */
[----:B------:R-:W-:-:S05]  /*0520*/  LEA.HI.X.SX32 R3, R3, R7, 0x1, P0 ;  /* 0x0000000703037211 */ /* 0x000fca00000f0eff */
[----:B------:R-:W2:Y:S04]  /*0530*/  LDG.E.U8 R6, desc[UR6][R2.64] ;  /* 0x0000000602067981 */ /* 0x000ea8000c1e1100 */
[----:B------:R-:W3:Y:S04]  /*0540*/  LDG.E.U8 R8, desc[UR6][R2.64+0x1] ;  /* 0x0000010602087981 */ /* 0x000ee8000c1e1100 */
[----:B------:R-:W4:Y:S04]  /*0550*/  LDG.E.U8 R10, desc[UR6][R2.64+0x2] ;  /* 0x00000206020a7981 */ /* 0x000f28000c1e1100 */
[----:B------:R-:W5:Y:S04]  /*0560*/  LDG.E.U8 R12, desc[UR6][R2.64+0x3] ;  /* 0x00000306020c7981 */ /* 0x000f68000c1e1100 */
[----:B------:R-:W5:Y:S04]  /*0570*/  LDG.E.U8 R14, desc[UR6][R2.64+0x4] ;  /* 0x00000406020e7981 */ /* 0x000f68000c1e1100 */
[----:B------:R-:W5:Y:S04]  /*0580*/  LDG.E.U8 R16, desc[UR6][R2.64+0x5] ;  /* 0x0000050602107981 */ /* 0x000f68000c1e1100 */
[----:B------:R-:W5:Y:S04]  /*0590*/  LDG.E.U8 R18, desc[UR6][R2.64+0x6] ;  /* 0x0000060602127981 */ /* 0x000f68000c1e1100 */
[----:B------:R-:W5:Y:S01]  /*05a0*/  LDG.E.U8 R20, desc[UR6][R2.64+0x7] ;  /* 0x0000070602147981 */ /* 0x000f62000c1e1100 */
[----:B------:R-:W-:Y:S01]  /*05b0*/  VIADD R5, R5, 0x8 ;  /* 0x0000000805057836 */ /* 0x000fe20000000000 */
[----:B--2---:R-:W-:-:S02]  /*05c0*/  LOP3.LUT R7, RZ, R6, RZ, 0x33, !PT ;  /* 0x00000006ff077212 */ /* 0x004fc400078e33ff */
        /* <DEDUP_REMOVED lines=11> */
[----:B------:R0:W-:Y:S01]  /*0680*/  STG.E.U8 desc[UR6][R2.64+0x5], R17 ;  /* 0x0000051102007986 */ /* 0x0001e2000c101106 */
[----:B------:R-:W-:-:S03]  /*0690*/  LOP3.LUT R21, RZ, R20, RZ, 0x33, !PT ;  /* 0x00000014ff157212 */ /* 0x000fc600078e33ff */
[----:B------:R0:W-:Y:S04]  /*06a0*/  STG.E.U8 desc[UR6][R2.64+0x6], R19 ;  /* 0x0000061302007986 */ /* 0x0001e8000c101106 */
[----:B------:R0:W-:Y:S02]  /*06b0*/  STG.E.U8 desc[UR6][R2.64+0x7], R21 ;  /* 0x0000071502007986 */ /* 0x0001e4000c101106 */
.L_x_2:
[----:B------:R-:W-:Y:S05]  /*06c0*/  @!P1 EXIT ;  /* 0x000000000000994d */ /* 0x000fea0003800000 */
[----:B------:R-:W-:Y:S02]  /*06d0*/  ISETP.GE.U32.AND P0, PT, R22, 0x4, PT ;  /* 0x000000041600780c */ /* 0x000fe40003f06070 */
[----:B------:R-:W-:-:S04]  /*06e0*/  LOP3.LUT R4, R4, 0x3, RZ, 0xc0, !PT ;  /* 0x0000000304047812 */ /* 0x000fc800078ec0ff */
[----:B------:R-:W-:-:S07]  /*06f0*/  ISETP.NE.AND P1, PT, R4, RZ, PT ;  /* 0x000000ff0400720c */ /* 0x000fce0003f25270 */
[----:B------:R-:W-:Y:S06]  /*0700*/  @!P0 BRA `(.L_x_3) ;  /* 0x0000000000448947 */ /* 0x000fec0003800000 */
[----:B0-----:R-:W0:Y:S01]  /*0710*/  LDC.64 R6, c[0x0][0x380] ;  /* 0x0000e000ff067b82 */ /* 0x001e220000000a00 */
[----:B-1----:R-:W-:-:S05]  /*0720*/  IMAD.IADD R3, R0, 0x1, R5 ;  /* 0x0000000100037824 */ /* 0x002fca00078e0205 */
[----:B0-----:R-:W-:-:S04]  /*0730*/  IADD3 R2, P0, PT, R3, R6, RZ ;  /* 0x0000000603027210 */ /* 0x001fc80007f1e0ff */
[----:B------:R-:W-:-:S05]  /*0740*/  LEA.HI.X.SX32 R3, R3, R7, 0x1, P0 ;  /* 0x0000000703037211 */ /* 0x000fca00000f0eff */
[----:B------:R-:W2:Y:S04]  /*0750*/  LDG.E.U8 R6, desc[UR6][R2.64] ;  /* 0x0000000602067981 */ /* 0x000ea8000c1e1100 */
[----:B------:R-:W3:Y:S04]  /*0760*/  LDG.E.U8 R8, desc[UR6][R2.64+0x1] ;  /* 0x0000010602087981 */ /* 0x000ee8000c1e1100 */
[----:B------:R-:W4:Y:S04]  /*0770*/  LDG.E.U8 R10, desc[UR6][R2.64+0x2] ;  /* 0x00000206020a7981 */ /* 0x000f28000c1e1100 */
        /* <DEDUP_REMOVED lines=8> */
[----:B------:R2:W-:Y:S04]  /*0800*/  STG.E.U8 desc[UR6][R2.64+0x2], R11 ;  /* 0x0000020b02007986 */ /* 0x0005e8000c101106 */
[----:B------:R2:W-:Y:S02]  /*0810*/  STG.E.U8 desc[UR6][R2.64+0x3], R13 ;  /* 0x0000030d02007986 */ /* 0x0005e4000c101106 */
.L_x_3:
[----:B------:R-:W-:Y:S05]  /*0820*/  @!P1 EXIT ;  /* 0x000000000000994d */ /* 0x000fea0003800000 */
[----:B0-2---:R-:W0:Y:S01]  /*0830*/  LDC.64 R6, c[0x0][0x380] ;  /* 0x0000e000ff067b82 */ /* 0x005e220000000a00 */
[----:B------:R-:W-:Y:S02]  /*0840*/  IMAD.IADD R0, R0, 0x1, R5 ;  /* 0x0000000100007824 */ /* 0x000fe400078e0205 */
[----:B------:R-:W-:-:S07]  /*0850*/  IMAD.MOV R4, RZ, RZ, -R4 ;  /* 0x000000ffff047224 */ /* 0x000fce00078e0a04 */
.L_x_4:
[----:B012---:R-:W-:-:S04]  /*0860*/  IADD3 R2, P0, PT, R0, R6, RZ ;  /* 0x0000000600027210 */ /* 0x007fc80007f1e0ff */
[----:B------:R-:W-:-:S05]  /*0870*/  LEA.HI.X.SX32 R3, R0, R7, 0x1, P0 ;  /* 0x0000000700037211 */ /* 0x000fca00000f0eff */
[----:B------:R-:W2:Y:S01]  /*0880*/  LDG.E.U8 R5, desc[UR6][R2.64] ;  /* 0x0000000602057981 */ /* 0x000ea2000c1e1100 */
[----:B------:R-:W-:Y:S02]  /*0890*/  VIADD R4, R4, 0x1 ;  /* 0x0000000104047836 */ /* 0x000fe40000000000 */
[----:B------:R-:W-:-:S03]  /*08a0*/  VIADD R0, R0, 0x1 ;  /* 0x0000000100007836 */ /* 0x000fc60000000000 */
[----:B------:R-:W-:Y:S02]  /*08b0*/  ISETP.NE.AND P0, PT, R4, RZ, PT ;  /* 0x000000ff0400720c */ /* 0x000fe40003f05270 */
[----:B--2---:R-:W-:-:S05]  /*08c0*/  LOP3.LUT R5, RZ, R5, RZ, 0x33, !PT ;  /* 0x00000005ff057212 */ /* 0x004fca00078e33ff */
[----:B------:R2:W-:Y:S06]  /*08d0*/  STG.E.U8 desc[UR6][R2.64], R5 ;  /* 0x0000000502007986 */ /* 0x0005ec000c101106 */
[----:B------:R-:W-:Y:S05]  /*08e0*/  @P0 BRA `(.L_x_4) ;  /* 0xfffffffc00dc0947 */ /* 0x000fea000383ffff */
[----:B------:R-:W-:Y:S05]  /*08f0*/  EXIT ;  /* 0x000000000000794d */ /* 0x000fea0003800000 */
.L_x_5:
[----:B------:R-:W-:-:S00]  /*0900*/  BRA `(.L_x_5) ;  /* 0xfffffffc00fc7947 */ /* 0x000fc0000383ffff */
[----:B------:R-:W-:-:S00]  /*0910*/  NOP ;  /* 0x0000000000007918 */ /* 0x000fc00000000000 */
        /* <DEDUP_REMOVED lines=14> */
.L_x_6:


//--------------------- .nv.shared.reserved.0     --------------------------
	.section	.nv.shared.reserved.0,"aw",@nobits
	.weak		__nv_reservedSMEM_offset_0_alias
	.size		__nv_reservedSMEM_offset_0_alias, 0, 64
	.other		__nv_reservedSMEM_offset_0_alias,@"STO_CUDA_RESERVED_SHARED STV_DEFAULT"
__nv_reservedSMEM_offset_0_alias:
	.zero		0
	.zero		64


//--------------------- .nv.constant0._Z11invert_CUDAPhi --------------------------
	.section	.nv.constant0._Z11invert_CUDAPhi,"a",@progbits
	.sectionflags	@""
	.align	4
.nv.constant0._Z11invert_CUDAPhi:
	.zero		908


//--------------------- SYMBOLS --------------------------

	.type		.nv.reservedSmem.offset0,@object
	.size		.nv.reservedSmem.offset0,0x4
